//
// Generated by NVIDIA NVVM Compiler
//
// Compiler Build ID: CL-36424714
// Cuda compilation tools, release 13.0, V13.0.88
// Based on NVVM 20.0.0
//

.version 9.0
.target sm_100
.address_size 64

	// .globl	_Z20bitonic_marge_kernelPiiii

.visible .entry _Z20bitonic_marge_kernelPiiii(
	.param .u64 .ptr .align 1 _Z20bitonic_marge_kernelPiiii_param_0,
	.param .u32 _Z20bitonic_marge_kernelPiiii_param_1,
	.param .u32 _Z20bitonic_marge_kernelPiiii_param_2,
	.param .u32 _Z20bitonic_marge_kernelPiiii_param_3
)
{
	.reg .pred 	%p<6>;
	.reg .b32 	%r<19>;
	.reg .b64 	%rd<7>;

	ld.param.u64 	%rd3, [_Z20bitonic_marge_kernelPiiii_param_0];
	ld.param.u32 	%r9, [_Z20bitonic_marge_kernelPiiii_param_1];
	ld.param.u32 	%r11, [_Z20bitonic_marge_kernelPiiii_param_2];
	ld.param.u32 	%r10, [_Z20bitonic_marge_kernelPiiii_param_3];
	mov.u32 	%r12, %ctaid.x;
	mov.u32 	%r13, %ntid.x;
	mov.u32 	%r14, %tid.x;
	mad.lo.s32 	%r1, %r12, %r13, %r14;
	xor.b32  	%r2, %r11, %r1;
	setp.le.s32 	%p1, %r2, %r1;
	@%p1 bra 	$L__BB0_6;
	max.s32 	%r15, %r1, %r2;
	setp.ge.s32 	%p2, %r15, %r9;
	@%p2 bra 	$L__BB0_6;
	cvta.to.global.u64 	%rd4, %rd3;
	and.b32  	%r16, %r10, %r1;
	setp.ne.s32 	%p3, %r16, 0;
	mul.wide.s32 	%rd5, %r1, 4;
	add.s64 	%rd1, %rd4, %rd5;
	mul.wide.s32 	%rd6, %r2, 4;
	add.s64 	%rd2, %rd4, %rd6;
	@%p3 bra 	$L__BB0_4;
	ld.global.u32 	%r18, [%rd1];
	ld.global.u32 	%r17, [%rd2];
	setp.gt.s32 	%p5, %r18, %r17;
	@%p5 bra 	$L__BB0_5;
	bra.uni 	$L__BB0_6;
$L__BB0_4:
	ld.global.u32 	%r18, [%rd1];
	ld.global.u32 	%r17, [%rd2];
	setp.ge.s32 	%p4, %r18, %r17;
	@%p4 bra 	$L__BB0_6;
$L__BB0_5:
	st.global.u32 	[%rd1], %r17;
	st.global.u32 	[%rd2], %r18;
$L__BB0_6:
	ret;

}


// ===== COMPILED SASS (sm_100) =====

	.target	sm_100

	.elftype	@"ET_EXEC"


//--------------------- .note.nv.tkinfo           --------------------------
	.section	.note.nv.tkinfo,"",@"SHT_NOTE"
	.sectionflags	@"SHF_NOTE_NV_TKINFO"
	.tkinfo
        /*0018*/ 	.word	0x00000002
        /*0030*/ 	.string	""
        /*0030*/ 	.string	"ptxas"
        /*0030*/ 	.string	"Cuda compilation tools, release 13.0, V13.0.88"
        /*0030*/ 	.string	"Build cuda_13.0.r13.0/compiler.36424714_0"
        /*0030*/ 	.string	"-arch sm_100 -m 64 "



//--------------------- .note.nv.cuinfo           --------------------------
	.section	.note.nv.cuinfo,"",@"SHT_NOTE"
	.sectionflags	@"SHF_NOTE_NV_CUINFO"
        /*0018*/ 	.short	0x0002
        /*001a*/ 	.short	0x0064
        /*001c*/ 	.short	0x0082
	.zero		2


//--------------------- .nv.info                  --------------------------
	.section	.nv.info,"",@"SHT_CUDA_INFO"
	.align	4


	//----- nvinfo : EIATTR_REGCOUNT
	.align		4
        /*0000*/ 	.byte	0x04, 0x2f
        /*0002*/ 	.short	(.L_1 - .L_0)
	.align		4
.L_0:
        /*0004*/ 	.word	index@(_Z20bitonic_marge_kernelPiiii)
        /*0008*/ 	.word	0x0000000a


	//----- nvinfo : EIATTR_FRAME_SIZE
	.align		4
.L_1:
        /*000c*/ 	.byte	0x04, 0x11
        /*000e*/ 	.short	(.L_3 - .L_2)
	.align		4
.L_2:
        /*0010*/ 	.word	index@(_Z20bitonic_marge_kernelPiiii)
        /*0014*/ 	.word	0x00000000


	//----- nvinfo : EIATTR_MIN_STACK_SIZE
	.align		4
.L_3:
        /*0018*/ 	.byte	0x04, 0x12
        /*001a*/ 	.short	(.L_5 - .L_4)
	.align		4
.L_4:
        /*001c*/ 	.word	index@(_Z20bitonic_marge_kernelPiiii)
        /*0020*/ 	.word	0x00000000
.L_5:


//--------------------- .nv.compat                --------------------------
	.section	.nv.compat,"",@"SHT_CUDA_COMPAT_INFO"
	.align	4
        /*0000*/ 	.byte	0x02, 0x09, 0x00, 0x00, 0x02, 0x02, 0x01, 0x00, 0x02, 0x05, 0x05, 0x00, 0x03, 0x07, 0x01, 0x01
        /*0010*/ 	.byte	0x02, 0x03, 0x00, 0x00, 0x02, 0x06, 0x01, 0x00, 0x04, 0x0b, 0x08, 0x00, 0x09, 0x00, 0x00, 0x00
        /*0020*/ 	.byte	0x00, 0x00, 0x00, 0x00


//--------------------- .nv.info._Z20bitonic_marge_kernelPiiii --------------------------
	.section	.nv.info._Z20bitonic_marge_kernelPiiii,"",@"SHT_CUDA_INFO"
	.sectionflags	@""
	.align	4


	//----- nvinfo : EIATTR_CUDA_API_VERSION
	.align		4
        /*0000*/ 	.byte	0x04, 0x37
        /*0002*/ 	.short	(.L_7 - .L_6)
.L_6:
        /*0004*/ 	.word	0x00000082


	//----- nvinfo : EIATTR_KPARAM_INFO
	.align		4
.L_7:
        /*0008*/ 	.byte	0x04, 0x17
        /*000a*/ 	.short	(.L_9 - .L_8)
.L_8:
        /*000c*/ 	.word	0x00000000
        /*0010*/ 	.short	0x0003
        /*0012*/ 	.short	0x0010
        /*0014*/ 	.byte	0x00, 0xf0, 0x11, 0x00


	//----- nvinfo : EIATTR_KPARAM_INFO
	.align		4
.L_9:
        /*0018*/ 	.byte	0x04, 0x17
        /*001a*/ 	.short	(.L_11 - .L_10)
.L_10:
        /*001c*/ 	.word	0x00000000
        /*0020*/ 	.short	0x0002
        /*0022*/ 	.short	0x000c
        /*0024*/ 	.byte	0x00, 0xf0, 0x11, 0x00


	//----- nvinfo : EIATTR_KPARAM_INFO
	.align		4
.L_11:
        /*0028*/ 	.byte	0x04, 0x17
        /*002a*/ 	.short	(.L_13 - .L_12)
.L_12:
        /*002c*/ 	.word	0x00000000
        /*0030*/ 	.short	0x0001
        /*0032*/ 	.short	0x0008
        /*0034*/ 	.byte	0x00, 0xf0, 0x11, 0x00


	//----- nvinfo : EIATTR_KPARAM_INFO
	.align		4
.L_13:
        /*0038*/ 	.byte	0x04, 0x17
        /*003a*/ 	.short	(.L_15 - .L_14)
.L_14:
        /*003c*/ 	.word	0x00000000
        /*0040*/ 	.short	0x0000
        /*0042*/ 	.short	0x0000
        /*0044*/ 	.byte	0x00, 0xf5, 0x21, 0x00


	//----- nvinfo : EIATTR_SPARSE_MMA_MASK
	.align		4
.L_15:
        /*0048*/ 	.byte	0x03, 0x50
        /*004a*/ 	.short	0x0000


	//----- nvinfo : EIATTR_MAXREG_COUNT
	.align		4
        /*004c*/ 	.byte	0x03, 0x1b
        /*004e*/ 	.short	0x00ff


	//----- nvinfo : EIATTR_MERCURY_ISA_VERSION
	.align		4
        /*0050*/ 	.byte	0x03, 0x5f
        /*0052*/ 	.short	0x0101


	//----- nvinfo : EIATTR_VRC_CTA_INIT_COUNT
	.align		4
        /*0054*/ 	.byte	0x02, 0x4a
	.zero		1
	.zero		1


	//----- nvinfo : EIATTR_EXIT_INSTR_OFFSETS
	.align		4
        /*0058*/ 	.byte	0x04, 0x1c
        /*005a*/ 	.short	(.L_17 - .L_16)


	//   ....[0]....
.L_16:
        /*005c*/ 	.word	0x00000080


	//   ....[1]....
        /*0060*/ 	.word	0x000000c0


	//   ....[2]....
        /*0064*/ 	.word	0x00000190


	//   ....[3]....
        /*0068*/ 	.word	0x000001d0


	//   ....[4]....
        /*006c*/ 	.word	0x00000210


	//----- nvinfo : EIATTR_CRS_STACK_SIZE
	.align		4
.L_17:
        /*0070*/ 	.byte	0x04, 0x1e
        /*0072*/ 	.short	(.L_19 - .L_18)
.L_18:
        /*0074*/ 	.word	0x00000000


	//----- nvinfo : EIATTR_CBANK_PARAM_SIZE
	.align		4
.L_19:
        /*0078*/ 	.byte	0x03, 0x19
        /*007a*/ 	.short	0x0014


	//----- nvinfo : EIATTR_PARAM_CBANK
	.align		4
        /*007c*/ 	.byte	0x04, 0x0a
        /*007e*/ 	.short	(.L_21 - .L_20)
	.align		4
.L_20:
        /*0080*/ 	.word	index@(.nv.constant0._Z20bitonic_marge_kernelPiiii)
        /*0084*/ 	.short	0x0380
        /*0086*/ 	.short	0x0014


	//----- nvinfo : EIATTR_SW_WAR
	.align		4
.L_21:
        /*0088*/ 	.byte	0x04, 0x36
        /*008a*/ 	.short	(.L_23 - .L_22)
.L_22:
        /*008c*/ 	.word	0x00000008
.L_23:


//--------------------- .nv.callgraph             --------------------------
	.section	.nv.callgraph,"",@"SHT_CUDA_CALLGRAPH"
	.align	4
	.sectionentsize	8
	.align		4
        /*0000*/ 	.word	0x00000000
	.align		4
        /*0004*/ 	.word	0xffffffff
	.align		4
        /*0008*/ 	.word	0x00000000
	.align		4
        /*000c*/ 	.word	0xfffffffe
	.align		4
        /*0010*/ 	.word	0x00000000
	.align		4
        /*0014*/ 	.word	0xfffffffd
	.align		4
        /*0018*/ 	.word	0x00000000
	.align		4
        /*001c*/ 	.word	0xfffffffc


//--------------------- .text._Z20bitonic_marge_kernelPiiii --------------------------
	.section	.text._Z20bitonic_marge_kernelPiiii,"ax",@progbits
	.align	128
        .global         _Z20bitonic_marge_kernelPiiii
        .type           _Z20bitonic_marge_kernelPiiii,@function
        .size           _Z20bitonic_marge_kernelPiiii,(.L_x_4 - _Z20bitonic_marge_kernelPiiii)
        .other          _Z20bitonic_marge_kernelPiiii,@"STO_CUDA_ENTRY STV_DEFAULT"
_Z20bitonic_marge_kernelPiiii:
.text._Z20bitonic_marge_kernelPiiii:
[----:B------:R-:W-:Y:S01]  /*0000*/  LDC R1, c[0x0][0x37c] ;  /* 0x0000df00ff017b82 */ /* 0x000fe20000000800 */
[----:B------:R-:W0:Y:S07]  /*0010*/  S2R R0, SR_TID.X ;  /* 0x0000000000007919 */ /* 0x000e2e0000002100 */
[----:B------:R-:W0:Y:S01]  /*0020*/  S2UR UR4, SR_CTAID.X ;  /* 0x00000000000479c3 */ /* 0x000e220000002500 */
[----:B------:R-:W1:Y:S07]  /*0030*/  LDCU UR5, c[0x0][0x38c] ;  /* 0x00007180ff0577ac */ /* 0x000e6e0008000800 */
[----:B------:R-:W0:Y:S02]  /*0040*/  LDC R3, c[0x0][0x360] ;  /* 0x0000d800ff037b82 */ /* 0x000e240000000800 */
[----:B0-----:R-:W-:-:S05]  /*0050*/  IMAD R3, R3, UR4, R0 ;  /* 0x0000000403037c24 */ /* 0x001fca000f8e0200 */
[----:B-1----:R-:W-:-:S04]  /*0060*/  LOP3.LUT R0, R3, UR5, RZ, 0x3c, !PT ;  /* 0x0000000503007c12 */ /* 0x002fc8000f8e3cff */
[----:B------:R-:W-:-:S13]  /*0070*/  ISETP.GT.AND P0, PT, R0, R3, PT ;  /* 0x000000030000720c */ /* 0x000fda0003f04270 */
[----:B------:R-:W-:Y:S05]  /*0080*/  @!P0 EXIT ;  /* 0x000000000000894d */ /* 0x000fea0003800000 */
[----:B------:R-:W0:Y:S01]  /*0090*/  LDCU UR4, c[0x0][0x388] ;  /* 0x00007100ff0477ac */ /* 0x000e220008000800 */
[----:B------:R-:W-:-:S04]  /*00a0*/  VIMNMX R2, PT, PT, R3, R0, !PT ;  /* 0x0000000003027248 */ /* 0x000fc80007fe0100 */
[----:B0-----:R-:W-:-:S13]  /*00b0*/  ISETP.GE.AND P0, PT, R2, UR4, PT ;  /* 0x0000000402007c0c */ /* 0x001fda000bf06270 */
[----:B------:R-:W-:Y:S05]  /*00c0*/  @P0 EXIT ;  /* 0x000000000000094d */ /* 0x000fea0003800000 */
[----:B------:R-:W0:Y:S01]  /*00d0*/  LDCU UR6, c[0x0][0x390] ;  /* 0x00007200ff0677ac */ /* 0x000e220008000800 */
[----:B------:R-:W1:Y:S01]  /*00e0*/  LDC.64 R4, c[0x0][0x380] ;  /* 0x0000e000ff047b82 */ /* 0x000e620000000a00 */
[----:B------:R-:W-:Y:S01]  /*00f0*/  BSSY.RECONVERGENT B0, `(.L_x_0) ;  /* 0x000000f000007945 */ /* 0x000fe20003800200 */
[----:B------:R-:W2:Y:S01]  /*0100*/  LDCU.64 UR4, c[0x0][0x358] ;  /* 0x00006b00ff0477ac */ /* 0x000ea20008000a00 */
[C---:B0-----:R-:W-:Y:S01]  /*0110*/  LOP3.LUT P0, RZ, R3.reuse, UR6, RZ, 0xc0, !PT ;  /* 0x0000000603ff7c12 */ /* 0x041fe2000f80c0ff */
[----:B-1----:R-:W-:-:S04]  /*0120*/  IMAD.WIDE R2, R3, 0x4, R4 ;  /* 0x0000000403027825 */ /* 0x002fc800078e0204 */
[----:B------:R-:W-:-:S08]  /*0130*/  IMAD.WIDE R4, R0, 0x4, R4 ;  /* 0x0000000400047825 */ /* 0x000fd000078e0204 */
[----:B--2---:R-:W-:Y:S05]  /*0140*/  @P0 BRA `(.L_x_1) ;  /* 0x0000000000140947 */ /* 0x004fea0003800000 */
[----:B------:R-:W2:Y:S04]  /*0150*/  LDG.E R7, desc[UR4][R2.64] ;  /* 0x0000000402077981 */ /* 0x000ea8000c1e1900 */
[----:B------:R-:W2:Y:S02]  /*0160*/  LDG.E R0, desc[UR4][R4.64] ;  /* 0x0000000404007981 */ /* 0x000ea4000c1e1900 */
[----:B--2---:R-:W-:-:S13]  /*0170*/  ISETP.GT.AND P0, PT, R7, R0, PT ;  /* 0x000000000700720c */ /* 0x004fda0003f04270 */
[----:B------:R-:W-:Y:S05]  /*0180*/  @P0 BRA `(.L_x_2) ;  /* 0x0000000000140947 */ /* 0x000fea0003800000 */
[----:B------:R-:W-:Y:S05]  /*0190*/  EXIT ;  /* 0x000000000000794d */ /* 0x000fea0003800000 */
.L_x_1:
[----:B------:R-:W2:Y:S04]  /*01a0*/  LDG.E R7, desc[UR4][R2.64] ;  /* 0x0000000402077981 */ /* 0x000ea8000c1e1900 */
[----:B------:R-:W2:Y:S02]  /*01b0*/  LDG.E R0, desc[UR4][R4.64] ;  /* 0x0000000404007981 */ /* 0x000ea4000c1e1900 */
[----:B--2---:R-:W-:-:S13]  /*01c0*/  ISETP.GE.AND P0, PT, R7, R0, PT ;  /* 0x000000000700720c */ /* 0x004fda0003f06270 */
[----:B------:R-:W-:Y:S05]  /*01d0*/  @P0 EXIT ;  /* 0x000000000000094d */ /* 0x000fea0003800000 */
.L_x_2:
[----:B------:R-:W-:Y:S05]  /*01e0*/  BSYNC.RECONVERGENT B0 ;  /* 0x0000000000007941 */ /* 0x000fea0003800200 */
.L_x_0:
[----:B------:R-:W-:Y:S04]  /*01f0*/  STG.E desc[UR4][R2.64], R0 ;  /* 0x0000000002007986 */ /* 0x000fe8000c101904 */
[----:B------:R-:W-:Y:S01]  /*0200*/  STG.E desc[UR4][R4.64], R7 ;  /* 0x0000000704007986 */ /* 0x000fe2000c101904 */
[----:B------:R-:W-:Y:S05]  /*0210*/  EXIT ;  /* 0x000000000000794d */ /* 0x000fea0003800000 */
.L_x_3:
[----:B------:R-:W-:-:S00]  /*0220*/  BRA `(.L_x_3) ;  /* 0xfffffffc00fc7947 */ /* 0x000fc0000383ffff */
[----:B------:R-:W-:-:S00]  /*0230*/  NOP ;  /* 0x0000000000007918 */ /* 0x000fc00000000000 */
        /* <DEDUP_REMOVED lines=12> */
.L_x_4:


//--------------------- .nv.shared.reserved.0     --------------------------
	.section	.nv.shared.reserved.0,"aw",@nobits
	.weak		__nv_reservedSMEM_offset_0_alias
	.size		__nv_reservedSMEM_offset_0_alias, 0, 64
	.other		__nv_reservedSMEM_offset_0_alias,@"STO_CUDA_RESERVED_SHARED STV_DEFAULT"
__nv_reservedSMEM_offset_0_alias:
	.zero		0
	.zero		64


//--------------------- .nv.constant0._Z20bitonic_marge_kernelPiiii --------------------------
	.section	.nv.constant0._Z20bitonic_marge_kernelPiiii,"a",@progbits
	.sectionflags	@""
	.align	4
.nv.constant0._Z20bitonic_marge_kernelPiiii:
	.zero		916


//--------------------- SYMBOLS --------------------------

	.type		.nv.reservedSmem.offset0,@object
	.size		.nv.reservedSmem.offset0,0x4
